//
// Generated by NVIDIA NVVM Compiler
//
// Compiler Build ID: CL-36424714
// Cuda compilation tools, release 13.0, V13.0.88
// Based on NVVM 20.0.0
//

.version 9.0
.target sm_100
.address_size 64

	// .globl	_Z6kernelv
.extern .func  (.param .b32 func_retval0) vprintf
(
	.param .b64 vprintf_param_0,
	.param .b64 vprintf_param_1
)
;
.global .align 1 .b8 $str[13] = {107, 101, 114, 110, 101, 108, 32, 114, 117, 110, 33, 10};

.visible .entry _Z6kernelv()
{
	.reg .pred 	%p<5>;
	.reg .b32 	%r<26>;
	.reg .b64 	%rd<11>;

	// begin inline asm
	mov.u32 %r2, %envreg2;
	// end inline asm
	cvt.u64.u32 	%rd4, %r2;
	// begin inline asm
	mov.u32 %r3, %envreg1;
	// end inline asm
	cvt.u64.u32 	%rd5, %r3;
	shl.b64 	%rd6, %rd5, 32;
	or.b64  	%rd1, %rd6, %rd4;
	mov.u64 	%rd7, $str;
	cvta.global.u64 	%rd8, %rd7;
	{ // callseq 0, 0
	.param .b64 param0;
	st.param.b64 	[param0], %rd8;
	.param .b64 param1;
	st.param.b64 	[param1], 0;
	.param .b32 retval0;
	call.uni (retval0), 
	vprintf, 
	(
	param0, 
	param1
	);
	ld.param.b32 	%r4, [retval0];
	} // callseq 0
	setp.ne.s64 	%p1, %rd1, 0;
	@%p1 bra 	$L__BB0_2;
	// begin inline asm
	trap;
	// end inline asm
$L__BB0_2:
	barrier.sync 	0;
	mov.u32 	%r6, %tid.x;
	mov.u32 	%r7, %tid.y;
	add.s32 	%r8, %r6, %r7;
	mov.u32 	%r9, %tid.z;
	or.b32  	%r10, %r8, %r9;
	setp.ne.s32 	%p2, %r10, 0;
	@%p2 bra 	$L__BB0_5;
	add.s64 	%rd9, %rd1, 4;
	mov.u32 	%r13, %nctaid.x;
	mov.u32 	%r14, %nctaid.y;
	mul.lo.s32 	%r15, %r13, %r14;
	mov.u32 	%r16, %nctaid.z;
	mul.lo.s32 	%r17, %r15, %r16;
	mov.u32 	%r18, %ctaid.x;
	mov.u32 	%r19, %ctaid.y;
	add.s32 	%r20, %r18, %r19;
	mov.u32 	%r21, %ctaid.z;
	neg.s32 	%r22, %r21;
	setp.eq.s32 	%p3, %r20, %r22;
	sub.s32 	%r23, -2147483647, %r17;
	selp.b32 	%r12, %r23, 1, %p3;
	// begin inline asm
	atom.add.release.gpu.u32 %r11,[%rd9],%r12;
	// end inline asm
$L__BB0_4:
	// begin inline asm
	ld.acquire.gpu.u32 %r24,[%rd9];
	// end inline asm
	xor.b32  	%r25, %r24, %r11;
	setp.gt.s32 	%p4, %r25, -1;
	@%p4 bra 	$L__BB0_4;
$L__BB0_5:
	barrier.sync 	0;
	ret;

}


// ===== COMPILED SASS (sm_100) =====

	.target	sm_100

	.elftype	@"ET_EXEC"


//--------------------- .note.nv.tkinfo           --------------------------
	.section	.note.nv.tkinfo,"",@"SHT_NOTE"
	.sectionflags	@"SHF_NOTE_NV_TKINFO"
	.tkinfo
        /*0018*/ 	.word	0x00000002
        /*0030*/ 	.string	""
        /*0030*/ 	.string	"ptxas"
        /*0030*/ 	.string	"Cuda compilation tools, release 13.0, V13.0.88"
        /*0030*/ 	.string	"Build cuda_13.0.r13.0/compiler.36424714_0"
        /*0030*/ 	.string	"-arch sm_100 -m 64 "



//--------------------- .note.nv.cuinfo           --------------------------
	.section	.note.nv.cuinfo,"",@"SHT_NOTE"
	.sectionflags	@"SHF_NOTE_NV_CUINFO"
        /*0018*/ 	.short	0x0002
        /*001a*/ 	.short	0x0064
        /*001c*/ 	.short	0x0082
	.zero		2


//--------------------- .nv.info                  --------------------------
	.section	.nv.info,"",@"SHT_CUDA_INFO"
	.align	4


	//----- nvinfo : EIATTR_REGCOUNT
	.align		4
        /*0000*/ 	.byte	0x04, 0x2f
        /*0002*/ 	.short	(.L_2 - .L_1)
	.align		4
.L_1:
        /*0004*/ 	.word	index@(_Z6kernelv)
        /*0008*/ 	.word	0x00000018


	//----- nvinfo : EIATTR_FRAME_SIZE
	.align		4
.L_2:
        /*000c*/ 	.byte	0x04, 0x11
        /*000e*/ 	.short	(.L_4 - .L_3)
	.align		4
.L_3:
        /*0010*/ 	.word	index@(_Z6kernelv)
        /*0014*/ 	.word	0x00000000


	//----- nvinfo : EIATTR_MIN_STACK_SIZE
	.align		4
.L_4:
        /*0018*/ 	.byte	0x04, 0x12
        /*001a*/ 	.short	(.L_6 - .L_5)
	.align		4
.L_5:
        /*001c*/ 	.word	index@(_Z6kernelv)
        /*0020*/ 	.word	0x00000000
.L_6:


//--------------------- .nv.compat                --------------------------
	.section	.nv.compat,"",@"SHT_CUDA_COMPAT_INFO"
	.align	4
        /*0000*/ 	.byte	0x02, 0x09, 0x00, 0x00, 0x02, 0x02, 0x01, 0x00, 0x02, 0x05, 0x05, 0x00, 0x03, 0x07, 0x01, 0x01
        /*0010*/ 	.byte	0x02, 0x03, 0x00, 0x00, 0x02, 0x06, 0x01, 0x00, 0x04, 0x0b, 0x08, 0x00, 0x09, 0x00, 0x00, 0x00
        /*0020*/ 	.byte	0x00, 0x00, 0x00, 0x00


//--------------------- .nv.info._Z6kernelv       --------------------------
	.section	.nv.info._Z6kernelv,"",@"SHT_CUDA_INFO"
	.sectionflags	@""
	.align	4


	//----- nvinfo : EIATTR_CUDA_API_VERSION
	.align		4
        /*0000*/ 	.byte	0x04, 0x37
        /*0002*/ 	.short	(.L_8 - .L_7)
.L_7:
        /*0004*/ 	.word	0x00000082


	//----- nvinfo : EIATTR_SPARSE_MMA_MASK
	.align		4
.L_8:
        /*0008*/ 	.byte	0x03, 0x50
        /*000a*/ 	.short	0x0000


	//----- nvinfo : EIATTR_MAXREG_COUNT
	.align		4
        /*000c*/ 	.byte	0x03, 0x1b
        /*000e*/ 	.short	0x00ff


	//----- nvinfo : EIATTR_NUM_BARRIERS
	.align		4
        /*0010*/ 	.byte	0x02, 0x4c
        /*0012*/ 	.byte	0x01
	.zero		1


	//----- nvinfo : EIATTR_EXTERNS
	.align		4
        /*0014*/ 	.byte	0x04, 0x0f
        /*0016*/ 	.short	(.L_10 - .L_9)


	//   ....[0]....
	.align		4
.L_9:
        /*0018*/ 	.word	index@(vprintf)


	//----- nvinfo : EIATTR_MERCURY_ISA_VERSION
	.align		4
.L_10:
        /*001c*/ 	.byte	0x03, 0x5f
        /*001e*/ 	.short	0x0101


	//----- nvinfo : EIATTR_INT_WARP_WIDE_INSTR_OFFSETS
	.align		4
        /*0020*/ 	.byte	0x04, 0x31
        /*0022*/ 	.short	(.L_12 - .L_11)


	//   ....[0]....
.L_11:
        /*0024*/ 	.word	0x00000230


	//   ....[1]....
        /*0028*/ 	.word	0x00000440


	//----- nvinfo : EIATTR_COOP_GROUP_MASK_REGIDS
	.align		4
.L_12:
        /*002c*/ 	.byte	0x04, 0x29
        /*002e*/ 	.short	(.L_14 - .L_13)


	//   ....[0]....
.L_13:
        /*0030*/ 	.word	0xffffffff


	//   ....[1]....
        /*0034*/ 	.word	0x0500000f


	//   ....[2]....
        /*0038*/ 	.word	0xffffffff


	//   ....[3]....
        /*003c*/ 	.word	0x0500000f


	//----- nvinfo : EIATTR_COOP_GROUP_INSTR_OFFSETS
	.align		4
.L_14:
        /*0040*/ 	.byte	0x04, 0x28
        /*0042*/ 	.short	(.L_16 - .L_15)


	//   ....[0]....
.L_15:
        /*0044*/ 	.word	0x00000170


	//   ....[1]....
        /*0048*/ 	.word	0x00000580


	//   ....[2]....
        /*004c*/ 	.word	0x000005d0


	//   ....[3]....
        /*0050*/ 	.word	0x00000650


	//----- nvinfo : EIATTR_VRC_CTA_INIT_COUNT
	.align		4
.L_16:
        /*0054*/ 	.byte	0x02, 0x4a
	.zero		1
	.zero		1


	//----- nvinfo : EIATTR_SYSCALL_OFFSETS
	.align		4
        /*0058*/ 	.byte	0x04, 0x46
        /*005a*/ 	.short	(.L_18 - .L_17)


	//   ....[0]....
.L_17:
        /*005c*/ 	.word	0x00000100


	//----- nvinfo : EIATTR_EXIT_INSTR_OFFSETS
	.align		4
.L_18:
        /*0060*/ 	.byte	0x04, 0x1c
        /*0062*/ 	.short	(.L_20 - .L_19)


	//   ....[0]....
.L_19:
        /*0064*/ 	.word	0x000005c0


	//   ....[1]....
        /*0068*/ 	.word	0x000005e0


	//----- nvinfo : EIATTR_CRS_STACK_SIZE
	.align		4
.L_20:
        /*006c*/ 	.byte	0x04, 0x1e
        /*006e*/ 	.short	(.L_22 - .L_21)
.L_21:
        /*0070*/ 	.word	0x00000000


	//----- nvinfo : EIATTR_SW_WAR
	.align		4
.L_22:
        /*0074*/ 	.byte	0x04, 0x36
        /*0076*/ 	.short	(.L_24 - .L_23)
.L_23:
        /*0078*/ 	.word	0x00000008
.L_24:


//--------------------- .nv.callgraph             --------------------------
	.section	.nv.callgraph,"",@"SHT_CUDA_CALLGRAPH"
	.align	4
	.sectionentsize	8
	.align		4
        /*0000*/ 	.word	0x00000000
	.align		4
        /*0004*/ 	.word	0xffffffff
	.align		4
        /*0008*/ 	.word	index@(_Z6kernelv)
	.align		4
        /*000c*/ 	.word	index@(vprintf)
	.align		4
        /*0010*/ 	.word	0x00000000
	.align		4
        /*0014*/ 	.word	0xfffffffe
	.align		4
        /*0018*/ 	.word	0x00000000
	.align		4
        /*001c*/ 	.word	0xfffffffd
	.align		4
        /*0020*/ 	.word	0x00000000
	.align		4
        /*0024*/ 	.word	0xfffffffc


//--------------------- .nv.constant4             --------------------------
	.section	.nv.constant4,"a",@progbits
	.align	8
	.align		8
.nv.constant4:
        /*0000*/ 	.dword	vprintf
	.align		8
        /*0008*/ 	.dword	$str


//--------------------- .text._Z6kernelv          --------------------------
	.section	.text._Z6kernelv,"ax",@progbits
	.align	128
        .global         _Z6kernelv
        .type           _Z6kernelv,@function
        .size           _Z6kernelv,(.L_x_12 - _Z6kernelv)
        .other          _Z6kernelv,@"STO_CUDA_ENTRY STV_DEFAULT"
_Z6kernelv:
.text._Z6kernelv:
[----:B------:R-:W0:Y:S01]  /*0000*/  LDC R1, c[0x0][0x37c] ;  /* 0x0000df00ff017b82 */ /* 0x000e220000000800 */
[----:B------:R-:W-:Y:S01]  /*0010*/  MOV R0, 0x0 ;  /* 0x0000000000007802 */ /* 0x000fe20000000f00 */
[----:B------:R-:W1:Y:S01]  /*0020*/  LDCU.64 UR4, c[0x4][0x8] ;  /* 0x01000100ff0477ac */ /* 0x000e620008000a00 */
[----:B------:R-:W-:-:S05]  /*0030*/  CS2R R6, SRZ ;  /* 0x0000000000067805 */ /* 0x000fca000001ff00 */
[----:B------:R2:W3:Y:S01]  /*0040*/  LDC.64 R2, c[0x4][R0] ;  /* 0x0100000000027b82 */ /* 0x0004e20000000a00 */
[----:B------:R-:W-:-:S05]  /*0050*/  CS2R.32 R5, SR_CgaSize ;  /* 0x0000000000057805 */ /* 0x000fca0000008a00 */
[----:B------:R-:W-:-:S05]  /*0060*/  IMAD R5, R5, -0xa0, RZ ;  /* 0xffffff6005057824 */ /* 0x000fca00078e02ff */
[----:B------:R-:W-:-:S14]  /*0070*/  R2UR UR36, R5 ;  /* 0x00000000052472ca */ /* 0x000fdc00000e0000 */
[----:B------:R-:W4:Y:S01]  /*0080*/  LDCU UR36, c[0x0][UR36+0x258] ;  /* 0x00004b00242477ac */ /* 0x000f220008000800 */
[----:B------:R-:W-:-:S05]  /*0090*/  CS2R.32 R5, SR_CgaSize ;  /* 0x0000000000057805 */ /* 0x000fca0000008a00 */
[----:B------:R-:W-:-:S05]  /*00a0*/  IMAD R5, R5, -0xa0, RZ ;  /* 0xffffff6005057824 */ /* 0x000fca00078e02ff */
[----:B------:R-:W-:-:S14]  /*00b0*/  R2UR UR37, R5 ;  /* 0x00000000052572ca */ /* 0x000fdc00000e0000 */
[----:B------:R-:W0:Y:S01]  /*00c0*/  LDCU UR37, c[0x0][UR37+0x254] ;  /* 0x00004a80252577ac */ /* 0x000e220008000800 */
[----:B-1----:R-:W-:Y:S02]  /*00d0*/  IMAD.U32 R4, RZ, RZ, UR4 ;  /* 0x00000004ff047e24 */ /* 0x002fe4000f8e00ff */
[----:B--234-:R-:W-:-:S07]  /*00e0*/  IMAD.U32 R5, RZ, RZ, UR5 ;  /* 0x00000005ff057e24 */ /* 0x01cfce000f8e00ff */
[----:B------:R-:W-:-:S07]  /*00f0*/  LEPC R20, `(.L_x_0) ;  /* 0x000000001014794e */ /* 0x000fce0000000000 */
[----:B0-----:R-:W-:Y:S05]  /*0100*/  CALL.ABS.NOINC R2 ;  /* 0x0000000002007343 */ /* 0x001fea0003c00000 */
.L_x_0:
[----:B------:R-:W-:-:S04]  /*0110*/  UISETP.NE.U32.AND UP0, UPT, UR36, URZ, UPT ;  /* 0x000000ff2400728c */ /* 0x000fc8000bf05070 */
[----:B------:R-:W-:-:S09]  /*0120*/  UISETP.NE.AND.EX UP0, UPT, UR37, URZ, UPT, UP0 ;  /* 0x000000ff2500728c */ /* 0x000fd2000bf05300 */
[----:B------:R-:W-:Y:S05]  /*0130*/  BRA.U UP0, `(.L_x_1) ;  /* 0x0000000100047547 */ /* 0x000fea000b800000 */
[----:B------:R-:W-:Y:S05]  /*0140*/  BPT.TRAP 0x1 ;  /* 0x000000040000795c */ /* 0x000fea0000300000 */
.L_x_1:
[----:B------:R-:W-:-:S03]  /*0150*/  UMOV UR4, 0xffffffff ;  /* 0xffffffff00047882 */ /* 0x000fc60000000000 */
[----:B------:R-:W-:Y:S05]  /*0160*/  BRA.DIV UR4, `(.L_x_2) ;  /* 0x0000000604207947 */ /* 0x000fea000b800000 */
[----:B------:R-:W-:Y:S06]  /*0170*/  BAR.SYNC.DEFER_BLOCKING 0x0 ;  /* 0x0000000000007b1d */ /* 0x000fec0000010000 */
.L_x_10:
[----:B------:R-:W0:Y:S01]  /*0180*/  S2R R0, SR_TID.X ;  /* 0x0000000000007919 */ /* 0x000e220000002100 */
[----:B------:R-:W-:Y:S01]  /*0190*/  BSSY B0, `(.L_x_3) ;  /* 0x0000035000007945 */ /* 0x000fe20003800000 */
[----:B------:R-:W0:Y:S01]  /*01a0*/  S2R R3, SR_TID.Y ;  /* 0x0000000000037919 */ /* 0x000e220000002200 */
[----:B------:R-:W1:Y:S01]  /*01b0*/  S2R R5, SR_TID.Z ;  /* 0x0000000000057919 */ /* 0x000e620000002300 */
[----:B0-----:R-:W-:-:S05]  /*01c0*/  IMAD.IADD R0, R0, 0x1, R3 ;  /* 0x0000000100007824 */ /* 0x001fca00078e0203 */
[----:B-1----:R-:W-:-:S13]  /*01d0*/  LOP3.LUT P0, RZ, R0, R5, RZ, 0xfc, !PT ;  /* 0x0000000500ff7212 */ /* 0x002fda000780fcff */
[----:B------:R-:W-:Y:S05]  /*01e0*/  @P0 BRA `(.L_x_4) ;  /* 0x0000000000bc0947 */ /* 0x000fea0003800000 */
[----:B------:R-:W0:Y:S01]  /*01f0*/  S2R R3, SR_LANEID ;  /* 0x0000000000037919 */ /* 0x000e220000000000 */
[----:B------:R-:W1:Y:S01]  /*0200*/  LDCU UR4, c[0x0][0x370] ;  /* 0x00006e00ff0477ac */ /* 0x000e620008000800 */
[----:B------:R-:W-:Y:S01]  /*0210*/  S2UR UR7, SR_CTAID.X ;  /* 0x00000000000779c3 */ /* 0x000fe20000002500 */
[----:B------:R-:W-:Y:S01]  /*0220*/  IMAD.U32 R2, RZ, RZ, UR36 ;  /* 0x00000024ff027e24 */ /* 0x000fe2000f8e00ff */
[----:B------:R-:W-:Y:S01]  /*0230*/  VOTEU.ANY UR11, UPT, PT ;  /* 0x00000000000b7886 */ /* 0x000fe200038e0100 */
[----:B------:R-:W2:Y:S01]  /*0240*/  LDCU UR5, c[0x0][0x374] ;  /* 0x00006e80ff0577ac */ /* 0x000ea20008000800 */
[----:B------:R-:W0:Y:S04]  /*0250*/  FLO.U32 R4, UR11 ;  /* 0x0000000b00047d00 */ /* 0x000e2800080e0000 */
[----:B------:R-:W3:Y:S01]  /*0260*/  S2UR UR8, SR_CTAID.Y ;  /* 0x00000000000879c3 */ /* 0x000ee20000002600 */
[----:B------:R-:W4:Y:S03]  /*0270*/  LDCU UR6, c[0x0][0x378] ;  /* 0x00006f00ff0677ac */ /* 0x000f260008000800 */
[----:B------:R-:W5:Y:S04]  /*0280*/  POPC R0, UR11 ;  /* 0x0000000b00007d09 */ /* 0x000f680008000000 */
[----:B------:R-:W4:Y:S01]  /*0290*/  S2UR UR9, SR_CTAID.Z ;  /* 0x00000000000979c3 */ /* 0x000f220000002700 */
[----:B-1----:R-:W-:-:S07]  /*02a0*/  UIADD3 UR10, UPT, UPT, URZ, -UR4, URZ ;  /* 0x80000004ff0a7290 */ /* 0x002fce000fffe0ff */
[----:B------:R-:W1:Y:S01]  /*02b0*/  LDC.64 R8, c[0x0][0x358] ;  /* 0x0000d600ff087b82 */ /* 0x000e620000000a00 */
[----:B0-----:R-:W-:Y:S01]  /*02c0*/  ISETP.EQ.U32.AND P0, PT, R4, R3, PT ;  /* 0x000000030400720c */ /* 0x001fe20003f02070 */
[----:B------:R-:W-:Y:S01]  /*02d0*/  IMAD.U32 R3, RZ, RZ, UR37 ;  /* 0x00000025ff037e24 */ /* 0x000fe2000f8e00ff */
[----:B---3--:R-:W-:-:S03]  /*02e0*/  UIADD3 UR4, UPT, UPT, UR7, UR8, URZ ;  /* 0x0000000807047290 */ /* 0x008fc6000fffe0ff */
[----:B------:R-:W-:Y:S02]  /*02f0*/  UMOV UR7, UR10 ;  /* 0x0000000a00077c82 */ /* 0x000fe40008000000 */
[----:B--2---:R-:W-:Y:S02]  /*0300*/  UIMAD UR5, UR7, UR5, URZ ;  /* 0x00000005070572a4 */ /* 0x004fe4000f8e02ff */
[----:B----4-:R-:W-:-:S04]  /*0310*/  UIADD3 UR9, UPT, UPT, -UR9, URZ, URZ ;  /* 0x000000ff09097290 */ /* 0x010fc8000fffe1ff */
[----:B------:R-:W-:Y:S02]  /*0320*/  UISETP.NE.AND UP0, UPT, UR4, UR9, UPT ;  /* 0x000000090400728c */ /* 0x000fe4000bf05270 */
[----:B------:R-:W-:Y:S01]  /*0330*/  UIMAD UR4, UR6, UR5, -0x7fffffff ;  /* 0x80000001060474a4 */ /* 0x000fe2000f8e0205 */
[----:B-1----:R-:W-:Y:S02]  /*0340*/  @P0 R2UR UR6, R8 ;  /* 0x00000000080602ca */ /* 0x002fe400000e0000 */
[----:B------:R-:W-:Y:S01]  /*0350*/  @P0 R2UR UR7, R9 ;  /* 0x00000000090702ca */ /* 0x000fe200000e0000 */
[----:B------:R-:W-:-:S06]  /*0360*/  USEL UR4, UR4, 0x1, !UP0 ;  /* 0x0000000104047887 */ /* 0x000fcc000c000000 */
[----:B-----5:R-:W-:Y:S01]  /*0370*/  IMAD R5, R0, UR4, RZ ;  /* 0x0000000400057c24 */ /* 0x020fe2000f8e02ff */
[----:B------:R-:W-:Y:S01]  /*0380*/  @!PT LDS RZ, [RZ] ;  /* 0x00000000fffff984 */ /* 0x000fe20000000800 */
[----:B------:R-:W-:Y:S01]  /*0390*/  @!PT LDS RZ, [RZ] ;  /* 0x00000000fffff984 */ /* 0x000fe20000000800 */
[----:B------:R-:W-:Y:S01]  /*03a0*/  @!PT LDS RZ, [RZ] ;  /* 0x00000000fffff984 */ /* 0x000fe20000000800 */
[----:B------:R-:W-:Y:S01]  /*03b0*/  @!PT LDS RZ, [RZ] ;  /* 0x00000000fffff984 */ /* 0x000fe20000000800 */
[----:B------:R-:W-:-:S00]  /*03c0*/  @P0 MEMBAR.ALL.CTA ;  /* 0x0000000000000992 */ /* 0x000fc00000008000 */
[----:B------:R-:W-:Y:S06]  /*03d0*/  @P0 MEMBAR.ALL.GPU ;  /* 0x0000000000000992 */ /* 0x000fec000000a000 */
[----:B------:R-:W-:-:S00]  /*03e0*/  @P0 ERRBAR ;  /* 0x00000000000009ab */ /* 0x000fc00000000000 */
[----:B------:R-:W-:Y:S06]  /*03f0*/  @P0 CGAERRBAR ;  /* 0x00000000000005ab */ /* 0x000fec0000000000 */
[----:B------:R-:W2:Y:S01]  /*0400*/  @P0 ATOM.E.ADD.STRONG.GPU PT, R5, desc[UR6][R2.64+0x4], R5 ;  /* 0x800004050205098a */ /* 0x000ea200081ef106 */
[----:B------:R-:W0:Y:S02]  /*0410*/  S2R R6, SR_LTMASK ;  /* 0x0000000000067919 */ /* 0x000e240000003900 */
[----:B0-----:R-:W-:-:S04]  /*0420*/  LOP3.LUT R6, R6, UR11, RZ, 0xc0, !PT ;  /* 0x0000000b06067c12 */ /* 0x001fc8000f8ec0ff */
[----:B------:R-:W0:Y:S01]  /*0430*/  POPC R7, R6 ;  /* 0x0000000600077309 */ /* 0x000e220000000000 */
[----:B--2---:R-:W0:Y:S02]  /*0440*/  SHFL.IDX PT, R0, R5, R4, 0x1f ;  /* 0x00001f0405007589 */ /* 0x004e2400000e0000 */
[----:B0-----:R-:W-:-:S07]  /*0450*/  IMAD R0, R7, UR4, R0 ;  /* 0x0000000407007c24 */ /* 0x001fce000f8e0200 */
.L_x_5:
[----:B------:R-:W-:Y:S05]  /*0460*/  YIELD ;  /* 0x0000000000007946 */ /* 0x000fea0003800000 */
[----:B------:R-:W-:Y:S02]  /*0470*/  R2UR UR4, R8 ;  /* 0x00000000080472ca */ /* 0x000fe400000e0000 */
[----:B------:R-:W-:-:S13]  /*0480*/  R2UR UR5, R9 ;  /* 0x00000000090572ca */ /* 0x000fda00000e0000 */
[----:B------:R-:W2:Y:S04]  /*0490*/  LD.E.STRONG.GPU R5, desc[UR4][R2.64+0x4] ;  /* 0x0000040402057980 */ /* 0x000ea8000c10f900 */
[----:B--2---:R-:W-:Y:S01]  /*04a0*/  CCTL.IVALL ;  /* 0x00000000ff00798f */ /* 0x004fe20002000000 */
[----:B------:R-:W-:-:S04]  /*04b0*/  LOP3.LUT R5, R5, R0, RZ, 0x3c, !PT ;  /* 0x0000000005057212 */ /* 0x000fc800078e3cff */
[----:B------:R-:W-:-:S13]  /*04c0*/  ISETP.GT.AND P0, PT, R5, -0x1, PT ;  /* 0xffffffff0500780c */ /* 0x000fda0003f04270 */
[----:B------:R-:W-:Y:S05]  /*04d0*/  @P0 BRA `(.L_x_5) ;  /* 0xfffffffc00e00947 */ /* 0x000fea000383ffff */
.L_x_4:
[----:B------:R-:W-:Y:S05]  /*04e0*/  BSYNC B0 ;  /* 0x0000000000007941 */ /* 0x000fea0003800000 */
.L_x_3:
[----:B------:R-:W-:-:S03]  /*04f0*/  UMOV UR4, 0xffffffff ;  /* 0xffffffff00047882 */ /* 0x000fc60000000000 */
[----:B------:R-:W-:Y:S05]  /*0500*/  BRA.CONV UR4, `(.L_x_6) ;  /* 0x0000000304307947 */ /* 0x000fea000b800000 */
[----:B------:R-:W-:Y:S01]  /*0510*/  HFMA2 R14, -RZ, RZ, 0, 0 ;  /* 0x00000000ff0e7431 */ /* 0x000fe200000001ff */
[----:B------:R-:W-:Y:S01]  /*0520*/  BSSY B0, `(.L_x_7) ;  /* 0x0000009000007945 */ /* 0x000fe20003800000 */
[----:B------:R-:W-:Y:S02]  /*0530*/  IMAD.MOV.U32 R13, RZ, RZ, 0x0 ;  /* 0x00000000ff0d7424 */ /* 0x000fe400078e00ff */
[----:B------:R-:W-:-:S07]  /*0540*/  IMAD.MOV.U32 R15, RZ, RZ, -0x1 ;  /* 0xffffffffff0f7424 */ /* 0x000fce00078e00ff */
[----:B------:R-:W-:Y:S05]  /*0550*/  WARPSYNC.COLLECTIVE.ALL `(.L_x_8) ;  /* 0x0000000000147948 */ /* 0x000fea0003c00000 */
[----:B------:R-:W-:-:S04]  /*0560*/  SHF.L.U32 R13, R13, 0x10, RZ ;  /* 0x000000100d0d7819 */ /* 0x000fc800000006ff */
[----:B------:R-:W-:-:S05]  /*0570*/  LOP3.LUT R13, R13, 0xf, R14, 0xf8, !PT ;  /* 0x0000000f0d0d7812 */ /* 0x000fca00078ef80e */
[----:B------:R0:W-:Y:S02]  /*0580*/  BAR.SYNC.DEFER_BLOCKING R13, R13 ;  /* 0x0000000d0000731d */ /* 0x0001e40000010000 */
[----:B0-----:R-:W-:-:S04]  /*0590*/  SHF.R.U32 R13, R13, 0x10, RZ ;  /* 0x000000100d0d7819 */ /* 0x001fc800000016ff */
[----:B------:R-:W-:Y:S05]  /*05a0*/  ENDCOLLECTIVE ;  /* 0x000000000000791b */ /* 0x000fea0003800000 */
.L_x_8:
[----:B------:R-:W-:Y:S05]  /*05b0*/  BSYNC B0 ;  /* 0x0000000000007941 */ /* 0x000fea0003800000 */
.L_x_7:
[----:B------:R-:W-:Y:S05]  /*05c0*/  EXIT ;  /* 0x000000000000794d */ /* 0x000fea0003800000 */
.L_x_6:
[----:B------:R-:W-:Y:S06]  /*05d0*/  BAR.SYNC.DEFER_BLOCKING 0x0 ;  /* 0x0000000000007b1d */ /* 0x000fec0000010000 */
[----:B------:R-:W-:Y:S05]  /*05e0*/  EXIT ;  /* 0x000000000000794d */ /* 0x000fea0003800000 */
.L_x_2:
[----:B------:R-:W-:Y:S01]  /*05f0*/  IMAD.MOV.U32 R14, RZ, RZ, 0x0 ;  /* 0x00000000ff0e7424 */ /* 0x000fe200078e00ff */
[----:B------:R-:W-:Y:S01]  /*0600*/  MOV R13, 0x0 ;  /* 0x00000000000d7802 */ /* 0x000fe20000000f00 */
[----:B------:R-:W-:-:S07]  /*0610*/  IMAD.MOV.U32 R15, RZ, RZ, -0x1 ;  /* 0xffffffffff0f7424 */ /* 0x000fce00078e00ff */
[----:B------:R-:W-:Y:S05]  /*0620*/  WARPSYNC.COLLECTIVE.ALL `(.L_x_9) ;  /* 0x0000000000147948 */ /* 0x000fea0003c00000 */
[----:B------:R-:W-:-:S04]  /*0630*/  SHF.L.U32 R13, R13, 0x10, RZ ;  /* 0x000000100d0d7819 */ /* 0x000fc800000006ff */
[----:B------:R-:W-:-:S05]  /*0640*/  LOP3.LUT R13, R13, 0xf, R14, 0xf8, !PT ;  /* 0x0000000f0d0d7812 */ /* 0x000fca00078ef80e */
[----:B------:R0:W-:Y:S02]  /*0650*/  BAR.SYNC.DEFER_BLOCKING R13, R13 ;  /* 0x0000000d0000731d */ /* 0x0001e40000010000 */
[----:B0-----:R-:W-:-:S04]  /*0660*/  SHF.R.U32 R13, R13, 0x10, RZ ;  /* 0x000000100d0d7819 */ /* 0x001fc800000016ff */
[----:B------:R-:W-:Y:S05]  /*0670*/  ENDCOLLECTIVE ;  /* 0x000000000000791b */ /* 0x000fea0003800000 */
.L_x_9:
[----:B------:R-:W-:Y:S05]  /*0680*/  BRA `(.L_x_10) ;  /* 0xfffffff800bc7947 */ /* 0x000fea000383ffff */
.L_x_11:
[----:B------:R-:W-:-:S00]  /*0690*/  BRA `(.L_x_11) ;  /* 0xfffffffc00fc7947 */ /* 0x000fc0000383ffff */
[----:B------:R-:W-:-:S00]  /*06a0*/  NOP ;  /* 0x0000000000007918 */ /* 0x000fc00000000000 */
        /* <DEDUP_REMOVED lines=13> */
.L_x_12:


//--------------------- .nv.global.init           --------------------------
	.section	.nv.global.init,"aw",@progbits
.nv.global.init:
	.type		$str,@object
	.size		$str,(.L_0 - $str)
$str:
        /*0000*/ 	.byte	0x6b, 0x65, 0x72, 0x6e, 0x65, 0x6c, 0x20, 0x72, 0x75, 0x6e, 0x21, 0x0a, 0x00
.L_0:


//--------------------- .nv.shared.reserved.0     --------------------------
	.section	.nv.shared.reserved.0,"aw",@nobits
	.weak		__nv_reservedSMEM_offset_0_alias
	.size		__nv_reservedSMEM_offset_0_alias, 0, 64
	.other		__nv_reservedSMEM_offset_0_alias,@"STO_CUDA_RESERVED_SHARED STV_DEFAULT"
__nv_reservedSMEM_offset_0_alias:
	.zero		0
	.zero		64


//--------------------- .nv.constant0._Z6kernelv  --------------------------
	.section	.nv.constant0._Z6kernelv,"a",@progbits
	.sectionflags	@""
	.align	4
.nv.constant0._Z6kernelv:
	.zero		896


//--------------------- SYMBOLS --------------------------

	.type		.nv.reservedSmem.offset0,@object
	.size		.nv.reservedSmem.offset0,0x4
	.type		vprintf,@function
